//
// Generated by NVIDIA NVVM Compiler
//
// Compiler Build ID: CL-36424714
// Cuda compilation tools, release 13.0, V13.0.88
// Based on NVVM 20.0.0
//

.version 9.0
.target sm_100
.address_size 64

	// .globl	_Z15cuda_basic_gemmPfS_S_
// _ZZ16cuda_shared_gemmPfS_S_E5tileM has been demoted
// _ZZ16cuda_shared_gemmPfS_S_E5tileN has been demoted

.visible .entry _Z15cuda_basic_gemmPfS_S_(
	.param .u64 .ptr .align 1 _Z15cuda_basic_gemmPfS_S__param_0,
	.param .u64 .ptr .align 1 _Z15cuda_basic_gemmPfS_S__param_1,
	.param .u64 .ptr .align 1 _Z15cuda_basic_gemmPfS_S__param_2
)
{
	.reg .pred 	%p<5>;
	.reg .b32 	%r<19>;
	.reg .b32 	%f<52>;
	.reg .b64 	%rd<18>;

	ld.param.u64 	%rd5, [_Z15cuda_basic_gemmPfS_S__param_0];
	ld.param.u64 	%rd6, [_Z15cuda_basic_gemmPfS_S__param_1];
	ld.param.u64 	%rd7, [_Z15cuda_basic_gemmPfS_S__param_2];
	mov.u32 	%r8, %ctaid.x;
	mov.u32 	%r9, %ntid.x;
	mov.u32 	%r10, %tid.x;
	mad.lo.s32 	%r1, %r8, %r9, %r10;
	mov.u32 	%r11, %ctaid.y;
	mov.u32 	%r12, %ntid.y;
	mov.u32 	%r13, %tid.y;
	mad.lo.s32 	%r14, %r11, %r12, %r13;
	setp.gt.s32 	%p1, %r1, 16383;
	setp.gt.u32 	%p2, %r14, 16383;
	or.pred  	%p3, %p1, %p2;
	@%p3 bra 	$L__BB0_4;
	shl.b32 	%r3, %r14, 14;
	mul.wide.u32 	%rd8, %r3, 4;
	cvta.to.global.u64 	%rd9, %rd5;
	add.s64 	%rd10, %rd8, %rd9;
	add.s64 	%rd17, %rd10, 32;
	cvta.to.global.u64 	%rd11, %rd6;
	add.s64 	%rd2, %rd11, 524288;
	mov.f32 	%f51, 0f00000000;
	mov.b32 	%r18, 0;
	mov.u32 	%r17, %r1;
$L__BB0_2:
	mul.wide.s32 	%rd12, %r17, 4;
	add.s64 	%rd13, %rd2, %rd12;
	ld.global.f32 	%f4, [%rd17+-32];
	ld.global.f32 	%f5, [%rd13+-524288];
	fma.rn.f32 	%f6, %f4, %f5, %f51;
	ld.global.f32 	%f7, [%rd17+-28];
	ld.global.f32 	%f8, [%rd13+-458752];
	fma.rn.f32 	%f9, %f7, %f8, %f6;
	ld.global.f32 	%f10, [%rd17+-24];
	ld.global.f32 	%f11, [%rd13+-393216];
	fma.rn.f32 	%f12, %f10, %f11, %f9;
	ld.global.f32 	%f13, [%rd17+-20];
	ld.global.f32 	%f14, [%rd13+-327680];
	fma.rn.f32 	%f15, %f13, %f14, %f12;
	ld.global.f32 	%f16, [%rd17+-16];
	ld.global.f32 	%f17, [%rd13+-262144];
	fma.rn.f32 	%f18, %f16, %f17, %f15;
	ld.global.f32 	%f19, [%rd17+-12];
	ld.global.f32 	%f20, [%rd13+-196608];
	fma.rn.f32 	%f21, %f19, %f20, %f18;
	ld.global.f32 	%f22, [%rd17+-8];
	ld.global.f32 	%f23, [%rd13+-131072];
	fma.rn.f32 	%f24, %f22, %f23, %f21;
	ld.global.f32 	%f25, [%rd17+-4];
	ld.global.f32 	%f26, [%rd13+-65536];
	fma.rn.f32 	%f27, %f25, %f26, %f24;
	ld.global.f32 	%f28, [%rd17];
	ld.global.f32 	%f29, [%rd13];
	fma.rn.f32 	%f30, %f28, %f29, %f27;
	ld.global.f32 	%f31, [%rd17+4];
	ld.global.f32 	%f32, [%rd13+65536];
	fma.rn.f32 	%f33, %f31, %f32, %f30;
	ld.global.f32 	%f34, [%rd17+8];
	ld.global.f32 	%f35, [%rd13+131072];
	fma.rn.f32 	%f36, %f34, %f35, %f33;
	ld.global.f32 	%f37, [%rd17+12];
	ld.global.f32 	%f38, [%rd13+196608];
	fma.rn.f32 	%f39, %f37, %f38, %f36;
	ld.global.f32 	%f40, [%rd17+16];
	ld.global.f32 	%f41, [%rd13+262144];
	fma.rn.f32 	%f42, %f40, %f41, %f39;
	ld.global.f32 	%f43, [%rd17+20];
	ld.global.f32 	%f44, [%rd13+327680];
	fma.rn.f32 	%f45, %f43, %f44, %f42;
	ld.global.f32 	%f46, [%rd17+24];
	ld.global.f32 	%f47, [%rd13+393216];
	fma.rn.f32 	%f48, %f46, %f47, %f45;
	ld.global.f32 	%f49, [%rd17+28];
	ld.global.f32 	%f50, [%rd13+458752];
	fma.rn.f32 	%f51, %f49, %f50, %f48;
	add.s32 	%r18, %r18, 16;
	add.s64 	%rd17, %rd17, 64;
	add.s32 	%r17, %r17, 262144;
	setp.ne.s32 	%p4, %r18, 16384;
	@%p4 bra 	$L__BB0_2;
	add.s32 	%r16, %r3, %r1;
	cvta.to.global.u64 	%rd14, %rd7;
	mul.wide.s32 	%rd15, %r16, 4;
	add.s64 	%rd16, %rd14, %rd15;
	st.global.f32 	[%rd16], %f51;
$L__BB0_4:
	ret;

}
	// .globl	_Z16cuda_shared_gemmPfS_S_
.visible .entry _Z16cuda_shared_gemmPfS_S_(
	.param .u64 .ptr .align 1 _Z16cuda_shared_gemmPfS_S__param_0,
	.param .u64 .ptr .align 1 _Z16cuda_shared_gemmPfS_S__param_1,
	.param .u64 .ptr .align 1 _Z16cuda_shared_gemmPfS_S__param_2
)
{
	.reg .pred 	%p<2>;
	.reg .b32 	%r<39>;
	.reg .b32 	%f<60>;
	.reg .b64 	%rd<33>;
	// demoted variable
	.shared .align 4 .b8 _ZZ16cuda_shared_gemmPfS_S_E5tileM[64];
	// demoted variable
	.shared .align 4 .b8 _ZZ16cuda_shared_gemmPfS_S_E5tileN[64];
	ld.param.u64 	%rd7, [_Z16cuda_shared_gemmPfS_S__param_0];
	ld.param.u64 	%rd8, [_Z16cuda_shared_gemmPfS_S__param_1];
	ld.param.u64 	%rd6, [_Z16cuda_shared_gemmPfS_S__param_2];
	cvta.to.global.u64 	%rd1, %rd8;
	cvta.to.global.u64 	%rd2, %rd7;
	mov.u32 	%r16, %ctaid.x;
	mov.u32 	%r17, %ctaid.y;
	mov.u32 	%r18, %tid.x;
	mov.u32 	%r19, %tid.y;
	shl.b32 	%r20, %r16, 2;
	add.s32 	%r1, %r20, %r18;
	shl.b32 	%r21, %r17, 16;
	shl.b32 	%r22, %r19, 14;
	add.s32 	%r2, %r21, %r22;
	shl.b32 	%r23, %r19, 4;
	mov.u32 	%r24, _ZZ16cuda_shared_gemmPfS_S_E5tileM;
	add.s32 	%r3, %r24, %r23;
	shl.b32 	%r25, %r18, 2;
	add.s32 	%r4, %r3, %r25;
	mov.u32 	%r26, _ZZ16cuda_shared_gemmPfS_S_E5tileN;
	add.s32 	%r6, %r26, %r25;
	add.s32 	%r5, %r6, %r23;
	or.b32  	%r27, %r18, %r22;
	add.s32 	%r28, %r27, %r20;
	add.s32 	%r37, %r28, 131072;
	mul.wide.u32 	%rd9, %r19, 16384;
	mul.wide.u32 	%rd10, %r16, 4;
	add.s64 	%rd11, %rd9, %rd10;
	cvt.u64.u32 	%rd12, %r18;
	add.s64 	%rd13, %rd11, %rd12;
	shl.b64 	%rd14, %rd13, 2;
	add.s64 	%rd32, %rd1, %rd14;
	add.s32 	%r29, %r27, %r21;
	add.s32 	%r36, %r29, 8;
	mov.f32 	%f59, 0f00000000;
	mov.b32 	%r38, 8;
$L__BB1_1:
	add.s32 	%r30, %r36, -8;
	mul.wide.u32 	%rd15, %r30, 4;
	add.s64 	%rd16, %rd2, %rd15;
	ld.global.f32 	%f4, [%rd16];
	st.shared.f32 	[%r4], %f4;
	ld.global.f32 	%f5, [%rd32];
	st.shared.f32 	[%r5], %f5;
	bar.sync 	0;
	ld.shared.f32 	%f6, [%r3];
	ld.shared.f32 	%f7, [%r6];
	fma.rn.f32 	%f8, %f6, %f7, %f59;
	bar.sync 	0;
	ld.shared.f32 	%f9, [%r3+4];
	ld.shared.f32 	%f10, [%r6+16];
	fma.rn.f32 	%f11, %f9, %f10, %f8;
	bar.sync 	0;
	ld.shared.f32 	%f12, [%r3+8];
	ld.shared.f32 	%f13, [%r6+32];
	fma.rn.f32 	%f14, %f12, %f13, %f11;
	bar.sync 	0;
	ld.shared.f32 	%f15, [%r3+12];
	ld.shared.f32 	%f16, [%r6+48];
	fma.rn.f32 	%f17, %f15, %f16, %f14;
	bar.sync 	0;
	add.s32 	%r31, %r36, -4;
	mul.wide.u32 	%rd17, %r31, 4;
	add.s64 	%rd18, %rd2, %rd17;
	ld.global.f32 	%f18, [%rd18];
	st.shared.f32 	[%r4], %f18;
	add.s32 	%r32, %r37, -65536;
	mul.wide.u32 	%rd19, %r32, 4;
	add.s64 	%rd20, %rd1, %rd19;
	ld.global.f32 	%f19, [%rd20];
	st.shared.f32 	[%r5], %f19;
	bar.sync 	0;
	ld.shared.f32 	%f20, [%r3];
	ld.shared.f32 	%f21, [%r6];
	fma.rn.f32 	%f22, %f20, %f21, %f17;
	bar.sync 	0;
	ld.shared.f32 	%f23, [%r3+4];
	ld.shared.f32 	%f24, [%r6+16];
	fma.rn.f32 	%f25, %f23, %f24, %f22;
	bar.sync 	0;
	ld.shared.f32 	%f26, [%r3+8];
	ld.shared.f32 	%f27, [%r6+32];
	fma.rn.f32 	%f28, %f26, %f27, %f25;
	bar.sync 	0;
	ld.shared.f32 	%f29, [%r3+12];
	ld.shared.f32 	%f30, [%r6+48];
	fma.rn.f32 	%f31, %f29, %f30, %f28;
	bar.sync 	0;
	add.s32 	%r33, %r36, 4;
	mul.wide.u32 	%rd21, %r36, 4;
	add.s64 	%rd22, %rd2, %rd21;
	ld.global.f32 	%f32, [%rd22];
	st.shared.f32 	[%r4], %f32;
	add.s32 	%r34, %r37, 65536;
	mul.wide.u32 	%rd23, %r37, 4;
	add.s64 	%rd24, %rd1, %rd23;
	ld.global.f32 	%f33, [%rd24];
	st.shared.f32 	[%r5], %f33;
	bar.sync 	0;
	ld.shared.f32 	%f34, [%r3];
	ld.shared.f32 	%f35, [%r6];
	fma.rn.f32 	%f36, %f34, %f35, %f31;
	bar.sync 	0;
	ld.shared.f32 	%f37, [%r3+4];
	ld.shared.f32 	%f38, [%r6+16];
	fma.rn.f32 	%f39, %f37, %f38, %f36;
	bar.sync 	0;
	ld.shared.f32 	%f40, [%r3+8];
	ld.shared.f32 	%f41, [%r6+32];
	fma.rn.f32 	%f42, %f40, %f41, %f39;
	bar.sync 	0;
	ld.shared.f32 	%f43, [%r3+12];
	ld.shared.f32 	%f44, [%r6+48];
	fma.rn.f32 	%f45, %f43, %f44, %f42;
	bar.sync 	0;
	mul.wide.u32 	%rd25, %r33, 4;
	add.s64 	%rd26, %rd2, %rd25;
	ld.global.f32 	%f46, [%rd26];
	st.shared.f32 	[%r4], %f46;
	mul.wide.u32 	%rd27, %r34, 4;
	add.s64 	%rd28, %rd1, %rd27;
	ld.global.f32 	%f47, [%rd28];
	st.shared.f32 	[%r5], %f47;
	bar.sync 	0;
	ld.shared.f32 	%f48, [%r3];
	ld.shared.f32 	%f49, [%r6];
	fma.rn.f32 	%f50, %f48, %f49, %f45;
	bar.sync 	0;
	ld.shared.f32 	%f51, [%r3+4];
	ld.shared.f32 	%f52, [%r6+16];
	fma.rn.f32 	%f53, %f51, %f52, %f50;
	bar.sync 	0;
	ld.shared.f32 	%f54, [%r3+8];
	ld.shared.f32 	%f55, [%r6+32];
	fma.rn.f32 	%f56, %f54, %f55, %f53;
	bar.sync 	0;
	ld.shared.f32 	%f57, [%r3+12];
	ld.shared.f32 	%f58, [%r6+48];
	fma.rn.f32 	%f59, %f57, %f58, %f56;
	bar.sync 	0;
	add.s32 	%r38, %r38, 16;
	add.s32 	%r37, %r37, 262144;
	add.s64 	%rd32, %rd32, 1048576;
	add.s32 	%r36, %r36, 16;
	setp.ne.s32 	%p1, %r38, 16392;
	@%p1 bra 	$L__BB1_1;
	cvta.to.global.u64 	%rd29, %rd6;
	add.s32 	%r35, %r2, %r1;
	mul.wide.u32 	%rd30, %r35, 4;
	add.s64 	%rd31, %rd29, %rd30;
	st.global.f32 	[%rd31], %f59;
	ret;

}


// ===== COMPILED SASS (sm_100) =====

	.target	sm_100

	.elftype	@"ET_EXEC"


//--------------------- .note.nv.tkinfo           --------------------------
	.section	.note.nv.tkinfo,"",@"SHT_NOTE"
	.sectionflags	@"SHF_NOTE_NV_TKINFO"
	.tkinfo
        /*0018*/ 	.word	0x00000002
        /*0030*/ 	.string	""
        /*0030*/ 	.string	"ptxas"
        /*0030*/ 	.string	"Cuda compilation tools, release 13.0, V13.0.88"
        /*0030*/ 	.string	"Build cuda_13.0.r13.0/compiler.36424714_0"
        /*0030*/ 	.string	"-arch sm_100 -m 64 "



//--------------------- .note.nv.cuinfo           --------------------------
	.section	.note.nv.cuinfo,"",@"SHT_NOTE"
	.sectionflags	@"SHF_NOTE_NV_CUINFO"
        /*0018*/ 	.short	0x0002
        /*001a*/ 	.short	0x0064
        /*001c*/ 	.short	0x0082
	.zero		2


//--------------------- .nv.info                  --------------------------
	.section	.nv.info,"",@"SHT_CUDA_INFO"
	.align	4


	//----- nvinfo : EIATTR_REGCOUNT
	.align		4
        /*0000*/ 	.byte	0x04, 0x2f
        /*0002*/ 	.short	(.L_1 - .L_0)
	.align		4
.L_0:
        /*0004*/ 	.word	index@(_Z15cuda_basic_gemmPfS_S_)
        /*0008*/ 	.word	0x0000001f


	//----- nvinfo : EIATTR_FRAME_SIZE
	.align		4
.L_1:
        /*000c*/ 	.byte	0x04, 0x11
        /*000e*/ 	.short	(.L_3 - .L_2)
	.align		4
.L_2:
        /*0010*/ 	.word	index@(_Z15cuda_basic_gemmPfS_S_)
        /*0014*/ 	.word	0x00000000


	//----- nvinfo : EIATTR_REGCOUNT
	.align		4
.L_3:
        /*0018*/ 	.byte	0x04, 0x2f
        /*001a*/ 	.short	(.L_5 - .L_4)
	.align		4
.L_4:
        /*001c*/ 	.word	index@(_Z16cuda_shared_gemmPfS_S_)
        /*0020*/ 	.word	0x00000020


	//----- nvinfo : EIATTR_FRAME_SIZE
	.align		4
.L_5:
        /*0024*/ 	.byte	0x04, 0x11
        /*0026*/ 	.short	(.L_7 - .L_6)
	.align		4
.L_6:
        /*0028*/ 	.word	index@(_Z16cuda_shared_gemmPfS_S_)
        /*002c*/ 	.word	0x00000000


	//----- nvinfo : EIATTR_MIN_STACK_SIZE
	.align		4
.L_7:
        /*0030*/ 	.byte	0x04, 0x12
        /*0032*/ 	.short	(.L_9 - .L_8)
	.align		4
.L_8:
        /*0034*/ 	.word	index@(_Z16cuda_shared_gemmPfS_S_)
        /*0038*/ 	.word	0x00000000


	//----- nvinfo : EIATTR_MIN_STACK_SIZE
	.align		4
.L_9:
        /*003c*/ 	.byte	0x04, 0x12
        /*003e*/ 	.short	(.L_11 - .L_10)
	.align		4
.L_10:
        /*0040*/ 	.word	index@(_Z15cuda_basic_gemmPfS_S_)
        /*0044*/ 	.word	0x00000000
.L_11:


//--------------------- .nv.compat                --------------------------
	.section	.nv.compat,"",@"SHT_CUDA_COMPAT_INFO"
	.align	4
        /*0000*/ 	.byte	0x02, 0x09, 0x00, 0x00, 0x02, 0x02, 0x01, 0x00, 0x02, 0x05, 0x05, 0x00, 0x03, 0x07, 0x01, 0x01
        /*0010*/ 	.byte	0x02, 0x03, 0x00, 0x00, 0x02, 0x06, 0x01, 0x00, 0x04, 0x0b, 0x08, 0x00, 0x09, 0x00, 0x00, 0x00
        /*0020*/ 	.byte	0x00, 0x00, 0x00, 0x00


//--------------------- .nv.info._Z16cuda_shared_gemmPfS_S_ --------------------------
	.section	.nv.info._Z16cuda_shared_gemmPfS_S_,"",@"SHT_CUDA_INFO"
	.sectionflags	@""
	.align	4


	//----- nvinfo : EIATTR_CUDA_API_VERSION
	.align		4
        /*0000*/ 	.byte	0x04, 0x37
        /*0002*/ 	.short	(.L_13 - .L_12)
.L_12:
        /*0004*/ 	.word	0x00000082


	//----- nvinfo : EIATTR_KPARAM_INFO
	.align		4
.L_13:
        /*0008*/ 	.byte	0x04, 0x17
        /*000a*/ 	.short	(.L_15 - .L_14)
.L_14:
        /*000c*/ 	.word	0x00000000
        /*0010*/ 	.short	0x0002
        /*0012*/ 	.short	0x0010
        /*0014*/ 	.byte	0x00, 0xf5, 0x21, 0x00


	//----- nvinfo : EIATTR_KPARAM_INFO
	.align		4
.L_15:
        /*0018*/ 	.byte	0x04, 0x17
        /*001a*/ 	.short	(.L_17 - .L_16)
.L_16:
        /*001c*/ 	.word	0x00000000
        /*0020*/ 	.short	0x0001
        /*0022*/ 	.short	0x0008
        /*0024*/ 	.byte	0x00, 0xf5, 0x21, 0x00


	//----- nvinfo : EIATTR_KPARAM_INFO
	.align		4
.L_17:
        /*0028*/ 	.byte	0x04, 0x17
        /*002a*/ 	.short	(.L_19 - .L_18)
.L_18:
        /*002c*/ 	.word	0x00000000
        /*0030*/ 	.short	0x0000
        /*0032*/ 	.short	0x0000
        /*0034*/ 	.byte	0x00, 0xf5, 0x21, 0x00


	//----- nvinfo : EIATTR_SPARSE_MMA_MASK
	.align		4
.L_19:
        /*0038*/ 	.byte	0x03, 0x50
        /*003a*/ 	.short	0x0000


	//----- nvinfo : EIATTR_MAXREG_COUNT
	.align		4
        /*003c*/ 	.byte	0x03, 0x1b
        /*003e*/ 	.short	0x00ff


	//----- nvinfo : EIATTR_NUM_BARRIERS
	.align		4
        /*0040*/ 	.byte	0x02, 0x4c
        /*0042*/ 	.byte	0x01
	.zero		1


	//----- nvinfo : EIATTR_MERCURY_ISA_VERSION
	.align		4
        /*0044*/ 	.byte	0x03, 0x5f
        /*0046*/ 	.short	0x0101


	//----- nvinfo : EIATTR_VRC_CTA_INIT_COUNT
	.align		4
        /*0048*/ 	.byte	0x02, 0x4a
	.zero		1
	.zero		1


	//----- nvinfo : EIATTR_EXIT_INSTR_OFFSETS
	.align		4
        /*004c*/ 	.byte	0x04, 0x1c
        /*004e*/ 	.short	(.L_21 - .L_20)


	//   ....[0]....
.L_20:
        /*0050*/ 	.word	0x000008f0


	//----- nvinfo : EIATTR_CBANK_PARAM_SIZE
	.align		4
.L_21:
        /*0054*/ 	.byte	0x03, 0x19
        /*0056*/ 	.short	0x0018


	//----- nvinfo : EIATTR_PARAM_CBANK
	.align		4
        /*0058*/ 	.byte	0x04, 0x0a
        /*005a*/ 	.short	(.L_23 - .L_22)
	.align		4
.L_22:
        /*005c*/ 	.word	index@(.nv.constant0._Z16cuda_shared_gemmPfS_S_)
        /*0060*/ 	.short	0x0380
        /*0062*/ 	.short	0x0018


	//----- nvinfo : EIATTR_SW_WAR
	.align		4
.L_23:
        /*0064*/ 	.byte	0x04, 0x36
        /*0066*/ 	.short	(.L_25 - .L_24)
.L_24:
        /*0068*/ 	.word	0x00000008
.L_25:


//--------------------- .nv.info._Z15cuda_basic_gemmPfS_S_ --------------------------
	.section	.nv.info._Z15cuda_basic_gemmPfS_S_,"",@"SHT_CUDA_INFO"
	.sectionflags	@""
	.align	4


	//----- nvinfo : EIATTR_CUDA_API_VERSION
	.align		4
        /*0000*/ 	.byte	0x04, 0x37
        /*0002*/ 	.short	(.L_27 - .L_26)
.L_26:
        /*0004*/ 	.word	0x00000082


	//----- nvinfo : EIATTR_KPARAM_INFO
	.align		4
.L_27:
        /*0008*/ 	.byte	0x04, 0x17
        /*000a*/ 	.short	(.L_29 - .L_28)
.L_28:
        /*000c*/ 	.word	0x00000000
        /*0010*/ 	.short	0x0002
        /*0012*/ 	.short	0x0010
        /*0014*/ 	.byte	0x00, 0xf5, 0x21, 0x00


	//----- nvinfo : EIATTR_KPARAM_INFO
	.align		4
.L_29:
        /*0018*/ 	.byte	0x04, 0x17
        /*001a*/ 	.short	(.L_31 - .L_30)
.L_30:
        /*001c*/ 	.word	0x00000000
        /*0020*/ 	.short	0x0001
        /*0022*/ 	.short	0x0008
        /*0024*/ 	.byte	0x00, 0xf5, 0x21, 0x00


	//----- nvinfo : EIATTR_KPARAM_INFO
	.align		4
.L_31:
        /*0028*/ 	.byte	0x04, 0x17
        /*002a*/ 	.short	(.L_33 - .L_32)
.L_32:
        /*002c*/ 	.word	0x00000000
        /*0030*/ 	.short	0x0000
        /*0032*/ 	.short	0x0000
        /*0034*/ 	.byte	0x00, 0xf5, 0x21, 0x00


	//----- nvinfo : EIATTR_SPARSE_MMA_MASK
	.align		4
.L_33:
        /*0038*/ 	.byte	0x03, 0x50
        /*003a*/ 	.short	0x0000


	//----- nvinfo : EIATTR_MAXREG_COUNT
	.align		4
        /*003c*/ 	.byte	0x03, 0x1b
        /*003e*/ 	.short	0x00ff


	//----- nvinfo : EIATTR_MERCURY_ISA_VERSION
	.align		4
        /*0040*/ 	.byte	0x03, 0x5f
        /*0042*/ 	.short	0x0101


	//----- nvinfo : EIATTR_VRC_CTA_INIT_COUNT
	.align		4
        /*0044*/ 	.byte	0x02, 0x4a
	.zero		1
	.zero		1


	//----- nvinfo : EIATTR_EXIT_INSTR_OFFSETS
	.align		4
        /*0048*/ 	.byte	0x04, 0x1c
        /*004a*/ 	.short	(.L_35 - .L_34)


	//   ....[0]....
.L_34:
        /*004c*/ 	.word	0x000000b0


	//   ....[1]....
        /*0050*/ 	.word	0x00000550


	//----- nvinfo : EIATTR_CBANK_PARAM_SIZE
	.align		4
.L_35:
        /*0054*/ 	.byte	0x03, 0x19
        /*0056*/ 	.short	0x0018


	//----- nvinfo : EIATTR_PARAM_CBANK
	.align		4
        /*0058*/ 	.byte	0x04, 0x0a
        /*005a*/ 	.short	(.L_37 - .L_36)
	.align		4
.L_36:
        /*005c*/ 	.word	index@(.nv.constant0._Z15cuda_basic_gemmPfS_S_)
        /*0060*/ 	.short	0x0380
        /*0062*/ 	.short	0x0018


	//----- nvinfo : EIATTR_SW_WAR
	.align		4
.L_37:
        /*0064*/ 	.byte	0x04, 0x36
        /*0066*/ 	.short	(.L_39 - .L_38)
.L_38:
        /*0068*/ 	.word	0x00000008
.L_39:


//--------------------- .nv.callgraph             --------------------------
	.section	.nv.callgraph,"",@"SHT_CUDA_CALLGRAPH"
	.align	4
	.sectionentsize	8
	.align		4
        /*0000*/ 	.word	0x00000000
	.align		4
        /*0004*/ 	.word	0xffffffff
	.align		4
        /*0008*/ 	.word	0x00000000
	.align		4
        /*000c*/ 	.word	0xfffffffe
	.align		4
        /*0010*/ 	.word	0x00000000
	.align		4
        /*0014*/ 	.word	0xfffffffd
	.align		4
        /*0018*/ 	.word	0x00000000
	.align		4
        /*001c*/ 	.word	0xfffffffc


//--------------------- .text._Z16cuda_shared_gemmPfS_S_ --------------------------
	.section	.text._Z16cuda_shared_gemmPfS_S_,"ax",@progbits
	.align	128
        .global         _Z16cuda_shared_gemmPfS_S_
        .type           _Z16cuda_shared_gemmPfS_S_,@function
        .size           _Z16cuda_shared_gemmPfS_S_,(.L_x_4 - _Z16cuda_shared_gemmPfS_S_)
        .other          _Z16cuda_shared_gemmPfS_S_,@"STO_CUDA_ENTRY STV_DEFAULT"
_Z16cuda_shared_gemmPfS_S_:
.text._Z16cuda_shared_gemmPfS_S_:
[----:B------:R-:W-:Y:S01]  /*0000*/  LDC R1, c[0x0][0x37c] ;  /* 0x0000df00ff017b82 */ /* 0x000fe20000000800 */
[----:B------:R-:W0:Y:S07]  /*0010*/  S2R R15, SR_CTAID.X ;  /* 0x00000000000f7919 */ /* 0x000e2e0000002500 */
[----:B------:R-:W1:Y:S01]  /*0020*/  S2UR UR5, SR_CgaCtaId ;  /* 0x00000000000579c3 */ /* 0x000e620000008800 */
[----:B------:R-:W2:Y:S01]  /*0030*/  LDCU.64 UR8, c[0x0][0x388] ;  /* 0x00007100ff0877ac */ /* 0x000ea20008000a00 */
[----:B------:R-:W-:Y:S01]  /*0040*/  HFMA2 R18, -RZ, RZ, 0, 0 ;  /* 0x00000000ff127431 */ /* 0x000fe200000001ff */
[----:B------:R-:W3:Y:S01]  /*0050*/  S2R R7, SR_TID.Y ;  /* 0x0000000000077919 */ /* 0x000ee20000002200 */
[----:B------:R-:W-:Y:S01]  /*0060*/  UMOV UR4, 0x400 ;  /* 0x0000040000047882 */ /* 0x000fe20000000000 */
[----:B------:R-:W4:Y:S03]  /*0070*/  S2R R16, SR_TID.X ;  /* 0x0000000000107919 */ /* 0x000f260000002100 */
[----:B------:R-:W2:Y:S01]  /*0080*/  LDC.64 R4, c[0x0][0x388] ;  /* 0x0000e200ff047b82 */ /* 0x000ea20000000a00 */
[----:B------:R-:W5:Y:S01]  /*0090*/  S2R R11, SR_CTAID.Y ;  /* 0x00000000000b7919 */ /* 0x000f620000002600 */
[----:B-1----:R-:W-:-:S02]  /*00a0*/  ULEA UR6, UR5, UR4, 0x18 ;  /* 0x0000000405067291 */ /* 0x002fc4000f8ec0ff */
[----:B------:R-:W-:-:S04]  /*00b0*/  UIADD3 UR4, UPT, UPT, UR4, 0x40, URZ ;  /* 0x0000004004047890 */ /* 0x000fc8000fffe0ff */
[----:B------:R-:W-:Y:S01]  /*00c0*/  ULEA UR4, UR5, UR4, 0x18 ;  /* 0x0000000405047291 */ /* 0x000fe2000f8ec0ff */
[----:B0-----:R-:W-:Y:S01]  /*00d0*/  IMAD.WIDE.U32 R2, R15, 0x4, RZ ;  /* 0x000000040f027825 */ /* 0x001fe200078e00ff */
[----:B---3--:R-:W-:-:S03]  /*00e0*/  SHF.L.U32 R12, R7, 0xe, RZ ;  /* 0x0000000e070c7819 */ /* 0x008fc600000006ff */
[C---:B------:R-:W-:Y:S01]  /*00f0*/  IMAD.WIDE.U32 R2, R7.reuse, 0x4000, R2 ;  /* 0x0000400007027825 */ /* 0x040fe200078e0002 */
[C---:B------:R-:W-:Y:S02]  /*0100*/  LEA R13, R7.reuse, UR6, 0x4 ;  /* 0x00000006070d7c11 */ /* 0x040fe4000f8e20ff */
[----:B----4-:R-:W-:Y:S01]  /*0110*/  LEA R14, R16, UR4, 0x2 ;  /* 0x00000004100e7c11 */ /* 0x010fe2000f8e10ff */
[----:B------:R-:W-:Y:S01]  /*0120*/  UMOV UR4, 0x8 ;  /* 0x0000000800047882 */ /* 0x000fe20000000000 */
[----:B------:R-:W-:Y:S02]  /*0130*/  IADD3 R17, P0, PT, R2, R16, RZ ;  /* 0x0000001002117210 */ /* 0x000fe40007f1e0ff */
[----:B------:R-:W-:Y:S02]  /*0140*/  LEA R10, R7, R14, 0x4 ;  /* 0x0000000e070a7211 */ /* 0x000fe400078e20ff */
[----:B------:R-:W-:Y:S02]  /*0150*/  IADD3.X R6, PT, PT, RZ, R3, RZ, P0, !PT ;  /* 0x00000003ff067210 */ /* 0x000fe400007fe4ff */
[----:B------:R-:W0:Y:S01]  /*0160*/  LDC.64 R2, c[0x0][0x380] ;  /* 0x0000e000ff027b82 */ /* 0x000e220000000a00 */
[----:B--2---:R-:W-:-:S04]  /*0170*/  LEA R0, P0, R17, UR8, 0x2 ;  /* 0x0000000811007c11 */ /* 0x004fc8000f8010ff */
[----:B------:R-:W-:Y:S01]  /*0180*/  LEA.HI.X R17, R17, UR9, R6, 0x2, P0 ;  /* 0x0000000911117c11 */ /* 0x000fe200080f1406 */
[----:B------:R-:W1:Y:S01]  /*0190*/  LDCU.64 UR8, c[0x0][0x358] ;  /* 0x00006b00ff0877ac */ /* 0x000e620008000a00 */
[-C--:B------:R-:W-:Y:S02]  /*01a0*/  LOP3.LUT R6, R16, R12.reuse, RZ, 0xfc, !PT ;  /* 0x0000000c10067212 */ /* 0x080fe400078efcff */
[C---:B-----5:R-:W-:Y:S02]  /*01b0*/  LEA R12, R11.reuse, R12, 0x10 ;  /* 0x0000000c0b0c7211 */ /* 0x060fe400078e80ff */
[-C--:B------:R-:W-:Y:S02]  /*01c0*/  LEA R11, R11, R6.reuse, 0x10 ;  /* 0x000000060b0b7211 */ /* 0x080fe400078e80ff */
[C---:B------:R-:W-:Y:S02]  /*01d0*/  LEA R6, R15.reuse, R6, 0x2 ;  /* 0x000000060f067211 */ /* 0x040fe400078e10ff */
[----:B------:R-:W-:-:S02]  /*01e0*/  LEA R15, R15, R16, 0x2 ;  /* 0x000000100f0f7211 */ /* 0x000fc400078e10ff */
[----:B------:R-:W-:Y:S02]  /*01f0*/  LEA R16, R16, R13, 0x2 ;  /* 0x0000000d10107211 */ /* 0x000fe400078e10ff */
[----:B------:R-:W-:Y:S02]  /*0200*/  IADD3 R19, PT, PT, R6, 0x20000, RZ ;  /* 0x0002000006137810 */ /* 0x000fe40007ffe0ff */
[----:B------:R-:W-:-:S07]  /*0210*/  IADD3 R11, PT, PT, R11, 0x8, RZ ;  /* 0x000000080b0b7810 */ /* 0x000fce0007ffe0ff */
.L_x_0:
[----:B------:R-:W-:-:S05]  /*0220*/  IADD3 R9, PT, PT, R11, -0x8, RZ ;  /* 0xfffffff80b097810 */ /* 0x000fca0007ffe0ff */
[----:B0-----:R-:W-:-:S05]  /*0230*/  IMAD.WIDE.U32 R8, R9, 0x4, R2 ;  /* 0x0000000409087825 */ /* 0x001fca00078e0002 */
[----:B-1----:R0:W2:Y:S02]  /*0240*/  LDG.E R21, desc[UR8][R8.64] ;  /* 0x0000000808157981 */ /* 0x0020a4000c1e1900 */
[----:B0-----:R-:W-:Y:S02]  /*0250*/  MOV R8, R0 ;  /* 0x0000000000087202 */ /* 0x001fe40000000f00 */
[----:B------:R-:W-:-:S05]  /*0260*/  MOV R9, R17 ;  /* 0x0000001100097202 */ /* 0x000fca0000000f00 */
[----:B------:R0:W3:Y:S01]  /*0270*/  LDG.E R29, desc[UR8][R8.64] ;  /* 0x00000008081d7981 */ /* 0x0000e2000c1e1900 */
[----:B------:R-:W-:Y:S02]  /*0280*/  IADD3 R7, PT, PT, R11, -0x4, RZ ;  /* 0xfffffffc0b077810 */ /* 0x000fe40007ffe0ff */
[----:B------:R-:W-:-:S03]  /*0290*/  IADD3 R28, PT, PT, R19, -0x10000, RZ ;  /* 0xffff0000131c7810 */ /* 0x000fc60007ffe0ff */
[----:B------:R-:W-:-:S04]  /*02a0*/  IMAD.WIDE.U32 R6, R7, 0x4, R2 ;  /* 0x0000000407067825 */ /* 0x000fc800078e0002 */
[----:B0-----:R-:W-:Y:S01]  /*02b0*/  IMAD.WIDE.U32 R8, R28, 0x4, R4 ;  /* 0x000000041c087825 */ /* 0x001fe200078e0004 */
[----:B--2---:R-:W-:Y:S04]  /*02c0*/  STS [R16], R21 ;  /* 0x0000001510007388 */ /* 0x004fe80000000800 */
[----:B---3--:R-:W-:Y:S01]  /*02d0*/  STS [R10], R29 ;  /* 0x0000001d0a007388 */ /* 0x008fe20000000800 */
[----:B------:R-:W-:Y:S06]  /*02e0*/  BAR.SYNC.DEFER_BLOCKING 0x0 ;  /* 0x0000000000007b1d */ /* 0x000fec0000010000 */
[----:B------:R-:W-:Y:S04]  /*02f0*/  LDS R27, [R13] ;  /* 0x000000000d1b7984 */ /* 0x000fe80000000800 */
[----:B------:R-:W0:Y:S01]  /*0300*/  LDS R26, [R14] ;  /* 0x000000000e1a7984 */ /* 0x000e220000000800 */
[----:B------:R-:W-:Y:S06]  /*0310*/  BAR.SYNC.DEFER_BLOCKING 0x0 ;  /* 0x0000000000007b1d */ /* 0x000fec0000010000 */
[----:B------:R-:W-:Y:S04]  /*0320*/  LDS R24, [R13+0x4] ;  /* 0x000004000d187984 */ /* 0x000fe80000000800 */
[----:B------:R-:W1:Y:S01]  /*0330*/  LDS R25, [R14+0x10] ;  /* 0x000010000e197984 */ /* 0x000e620000000800 */
[----:B------:R-:W-:Y:S06]  /*0340*/  BAR.SYNC.DEFER_BLOCKING 0x0 ;  /* 0x0000000000007b1d */ /* 0x000fec0000010000 */
[----:B------:R-:W-:Y:S04]  /*0350*/  LDS R22, [R13+0x8] ;  /* 0x000008000d167984 */ /* 0x000fe80000000800 */
[----:B------:R-:W2:Y:S01]  /*0360*/  LDS R23, [R14+0x20] ;  /* 0x000020000e177984 */ /* 0x000ea20000000800 */
[----:B------:R-:W-:Y:S06]  /*0370*/  BAR.SYNC.DEFER_BLOCKING 0x0 ;  /* 0x0000000000007b1d */ /* 0x000fec0000010000 */
[----:B------:R-:W-:Y:S04]  /*0380*/  LDS R20, [R13+0xc] ;  /* 0x00000c000d147984 */ /* 0x000fe80000000800 */
[----:B------:R-:W3:Y:S01]  /*0390*/  LDS R21, [R14+0x30] ;  /* 0x000030000e157984 */ /* 0x000ee20000000800 */
[----:B------:R-:W-:Y:S06]  /*03a0*/  BAR.SYNC.DEFER_BLOCKING 0x0 ;  /* 0x0000000000007b1d */ /* 0x000fec0000010000 */
[----:B------:R-:W4:Y:S04]  /*03b0*/  LDG.E R7, desc[UR8][R6.64] ;  /* 0x0000000806077981 */ /* 0x000f28000c1e1900 */
[----:B------:R-:W5:Y:S01]  /*03c0*/  LDG.E R9, desc[UR8][R8.64] ;  /* 0x0000000808097981 */ /* 0x000f62000c1e1900 */
[----:B0-----:R-:W-:-:S04]  /*03d0*/  FFMA R27, R27, R26, R18 ;  /* 0x0000001a1b1b7223 */ /* 0x001fc80000000012 */
[----:B-1----:R-:W-:-:S04]  /*03e0*/  FFMA R25, R24, R25, R27 ;  /* 0x0000001918197223 */ /* 0x002fc8000000001b */
[----:B--2---:R-:W-:-:S04]  /*03f0*/  FFMA R23, R22, R23, R25 ;  /* 0x0000001716177223 */ /* 0x004fc80000000019 */
[----:B---3--:R-:W-:Y:S01]  /*0400*/  FFMA R18, R20, R21, R23 ;  /* 0x0000001514127223 */ /* 0x008fe20000000017 */
[----:B------:R-:W-:Y:S01]  /*0410*/  IMAD.WIDE.U32 R20, R11, 0x4, R2 ;  /* 0x000000040b147825 */ /* 0x000fe200078e0002 */
[----:B----4-:R-:W-:Y:S04]  /*0420*/  STS [R16], R7 ;  /* 0x0000000710007388 */ /* 0x010fe80000000800 */
[----:B-----5:R0:W-:Y:S01]  /*0430*/  STS [R10], R9 ;  /* 0x000000090a007388 */ /* 0x0201e20000000800 */
[----:B------:R-:W-:Y:S06]  /*0440*/  BAR.SYNC.DEFER_BLOCKING 0x0 ;  /* 0x0000000000007b1d */ /* 0x000fec0000010000 */
[----:B------:R-:W-:Y:S04]  /*0450*/  LDS R27, [R13] ;  /* 0x000000000d1b7984 */ /* 0x000fe80000000800 */
[----:B------:R-:W1:Y:S01]  /*0460*/  LDS R26, [R14] ;  /* 0x000000000e1a7984 */ /* 0x000e620000000800 */
[----:B------:R-:W-:Y:S06]  /*0470*/  BAR.SYNC.DEFER_BLOCKING 0x0 ;  /* 0x0000000000007b1d */ /* 0x000fec0000010000 */
[----:B------:R-:W-:Y:S04]  /*0480*/  LDS R24, [R13+0x4] ;  /* 0x000004000d187984 */ /* 0x000fe80000000800 */
[----:B------:R-:W2:Y:S01]  /*0490*/  LDS R25, [R14+0x10] ;  /* 0x000010000e197984 */ /* 0x000ea20000000800 */
[----:B------:R-:W-:Y:S06]  /*04a0*/  BAR.SYNC.DEFER_BLOCKING 0x0 ;  /* 0x0000000000007b1d */ /* 0x000fec0000010000 */
[----:B------:R-:W-:Y:S04]  /*04b0*/  LDS R22, [R13+0x8] ;  /* 0x000008000d167984 */ /* 0x000fe80000000800 */
[----:B------:R-:W3:Y:S01]  /*04c0*/  LDS R23, [R14+0x20] ;  /* 0x000020000e177984 */ /* 0x000ee20000000800 */
[----:B------:R-:W-:Y:S01]  /*04d0*/  BAR.SYNC.DEFER_BLOCKING 0x0 ;  /* 0x0000000000007b1d */ /* 0x000fe20000010000 */
[----:B0-----:R-:W-:-:S05]  /*04e0*/  IMAD.WIDE.U32 R8, R19, 0x4, R4 ;  /* 0x0000000413087825 */ /* 0x001fca00078e0004 */
[----:B------:R-:W-:Y:S04]  /*04f0*/  LDS R7, [R13+0xc] ;  /* 0x00000c000d077984 */ /* 0x000fe80000000800 */
[----:B------:R-:W0:Y:S01]  /*0500*/  LDS R6, [R14+0x30] ;  /* 0x000030000e067984 */ /* 0x000e220000000800 */
[----:B------:R-:W-:Y:S06]  /*0510*/  BAR.SYNC.DEFER_BLOCKING 0x0 ;  /* 0x0000000000007b1d */ /* 0x000fec0000010000 */
[----:B------:R-:W4:Y:S04]  /*0520*/  LDG.E R21, desc[UR8][R20.64] ;  /* 0x0000000814157981 */ /* 0x000f28000c1e1900 */
[----:B------:R-:W5:Y:S01]  /*0530*/  LDG.E R9, desc[UR8][R8.64] ;  /* 0x0000000808097981 */ /* 0x000f62000c1e1900 */
[----:B-1----:R-:W-:Y:S01]  /*0540*/  FFMA R27, R27, R26, R18 ;  /* 0x0000001a1b1b7223 */ /* 0x002fe20000000012 */
[----:B------:R-:W-:-:S03]  /*0550*/  IADD3 R29, PT, PT, R19, 0x10000, RZ ;  /* 0x00010000131d7810 */ /* 0x000fc60007ffe0ff */
[----:B--2---:R-:W-:-:S04]  /*0560*/  FFMA R25, R24, R25, R27 ;  /* 0x0000001918197223 */ /* 0x004fc8000000001b */
[----:B---3--:R-:W-:Y:S01]  /*0570*/  FFMA R22, R22, R23, R25 ;  /* 0x0000001716167223 */ /* 0x008fe20000000019 */
[----:B------:R-:W-:-:S03]  /*0580*/  IADD3 R23, PT, PT, R11, 0x4, RZ ;  /* 0x000000040b177810 */ /* 0x000fc60007ffe0ff */
[----:B0-----:R-:W-:Y:S02]  /*0590*/  FFMA R22, R7, R6, R22 ;  /* 0x0000000607167223 */ /* 0x001fe40000000016 */
        /* <DEDUP_REMOVED lines=20> */
[----:B------:R-:W-:Y:S01]  /*06e0*/  UIADD3 UR4, UPT, UPT, UR4, 0x10, URZ ;  /* 0x0000001004047890 */ /* 0x000fe2000fffe0ff */
[----:B------:R-:W-:-:S02]  /*06f0*/  IADD3 R0, P0, PT, R0, 0x100000, RZ ;  /* 0x0010000000007810 */ /* 0x000fc40007f1e0ff */
[----:B--2---:R-:W-:Y:S01]  /*0700*/  FFMA R25, R24, R25, R29 ;  /* 0x0000001918197223 */ /* 0x004fe2000000001d */
[----:B------:R-:W-:Y:S01]  /*0710*/  UISETP.NE.AND UP0, UPT, UR4, 0x4008, UPT ;  /* 0x000040080400788c */ /* 0x000fe2000bf05270 */
[----:B------:R-:W-:Y:S02]  /*0720*/  IADD3 R11, PT, PT, R11, 0x10, RZ ;  /* 0x000000100b0b7810 */ /* 0x000fe40007ffe0ff */
[----:B---3--:R-:W-:Y:S01]  /*0730*/  FFMA R20, R20, R23, R25 ;  /* 0x0000001714147223 */ /* 0x008fe20000000019 */
[----:B------:R-:W-:Y:S02]  /*0740*/  IADD3 R19, PT, PT, R19, 0x40000, RZ ;  /* 0x0004000013137810 */ /* 0x000fe40007ffe0ff */
[----:B------:R-:W-:Y:S01]  /*0750*/  IADD3.X R17, PT, PT, RZ, R17, RZ, P0, !PT ;  /* 0x00000011ff117210 */ /* 0x000fe200007fe4ff */
[----:B0-----:R-:W-:Y:S01]  /*0760*/  FFMA R21, R21, R18, R20 ;  /* 0x0000001215157223 */ /* 0x001fe20000000014 */
[----:B----4-:R-:W-:Y:S04]  /*0770*/  STS [R16], R28 ;  /* 0x0000001c10007388 */ /* 0x010fe80000000800 */
[----:B-----5:R-:W-:Y:S01]  /*0780*/  STS [R10], R9 ;  /* 0x000000090a007388 */ /* 0x020fe20000000800 */
[----:B------:R-:W-:Y:S06]  /*0790*/  BAR.SYNC.DEFER_BLOCKING 0x0 ;  /* 0x0000000000007b1d */ /* 0x000fec0000010000 */
[----:B------:R-:W-:Y:S04]  /*07a0*/  LDS R22, [R13] ;  /* 0x000000000d167984 */ /* 0x000fe80000000800 */
[----:B------:R-:W0:Y:S01]  /*07b0*/  LDS R27, [R14] ;  /* 0x000000000e1b7984 */ /* 0x000e220000000800 */
[----:B------:R-:W-:Y:S06]  /*07c0*/  BAR.SYNC.DEFER_BLOCKING 0x0 ;  /* 0x0000000000007b1d */ /* 0x000fec0000010000 */
[----:B------:R-:W-:Y:S04]  /*07d0*/  LDS R6, [R13+0x4] ;  /* 0x000004000d067984 */ /* 0x000fe80000000800 */
[----:B------:R-:W1:Y:S01]  /*07e0*/  LDS R7, [R14+0x10] ;  /* 0x000010000e077984 */ /* 0x000e620000000800 */
[----:B------:R-:W-:Y:S01]  /*07f0*/  BAR.SYNC.DEFER_BLOCKING 0x0 ;  /* 0x0000000000007b1d */ /* 0x000fe20000010000 */
[----:B0-----:R-:W-:-:S05]  /*0800*/  FFMA R21, R22, R27, R21 ;  /* 0x0000001b16157223 */ /* 0x001fca0000000015 */
[----:B------:R-:W-:Y:S04]  /*0810*/  LDS R23, [R13+0x8] ;  /* 0x000008000d177984 */ /* 0x000fe80000000800 */
[----:B------:R-:W0:Y:S01]  /*0820*/  LDS R8, [R14+0x20] ;  /* 0x000020000e087984 */ /* 0x000e220000000800 */
[----:B------:R-:W-:Y:S01]  /*0830*/  BAR.SYNC.DEFER_BLOCKING 0x0 ;  /* 0x0000000000007b1d */ /* 0x000fe20000010000 */
[----:B-1----:R-:W-:-:S05]  /*0840*/  FFMA R6, R6, R7, R21 ;  /* 0x0000000706067223 */ /* 0x002fca0000000015 */
[----:B------:R-:W-:Y:S04]  /*0850*/  LDS R9, [R13+0xc] ;  /* 0x00000c000d097984 */ /* 0x000fe80000000800 */
[----:B------:R-:W1:Y:S01]  /*0860*/  LDS R24, [R14+0x30] ;  /* 0x000030000e187984 */ /* 0x000e620000000800 */
[----:B0-----:R-:W-:-:S04]  /*0870*/  FFMA R6, R23, R8, R6 ;  /* 0x0000000817067223 */ /* 0x001fc80000000006 */
[----:B-1----:R-:W-:Y:S01]  /*0880*/  FFMA R18, R9, R24, R6 ;  /* 0x0000001809127223 */ /* 0x002fe20000000006 */
[----:B------:R-:W-:Y:S06]  /*0890*/  BAR.SYNC.DEFER_BLOCKING 0x0 ;  /* 0x0000000000007b1d */ /* 0x000fec0000010000 */
[----:B------:R-:W-:Y:S05]  /*08a0*/  BRA.U UP0, `(.L_x_0) ;  /* 0xfffffff9005c7547 */ /* 0x000fea000b83ffff */
[----:B------:R-:W0:Y:S01]  /*08b0*/  LDC.64 R2, c[0x0][0x390] ;  /* 0x0000e400ff027b82 */ /* 0x000e220000000a00 */
[----:B------:R-:W-:-:S05]  /*08c0*/  IADD3 R15, PT, PT, R15, R12, RZ ;  /* 0x0000000c0f0f7210 */ /* 0x000fca0007ffe0ff */
[----:B0-----:R-:W-:-:S05]  /*08d0*/  IMAD.WIDE.U32 R2, R15, 0x4, R2 ;  /* 0x000000040f027825 */ /* 0x001fca00078e0002 */
[----:B------:R-:W-:Y:S01]  /*08e0*/  STG.E desc[UR8][R2.64], R18 ;  /* 0x0000001202007986 */ /* 0x000fe2000c101908 */
[----:B------:R-:W-:Y:S05]  /*08f0*/  EXIT ;  /* 0x000000000000794d */ /* 0x000fea0003800000 */
.L_x_1:
[----:B------:R-:W-:-:S00]  /*0900*/  BRA `(.L_x_1) ;  /* 0xfffffffc00fc7947 */ /* 0x000fc0000383ffff */
[----:B------:R-:W-:-:S00]  /*0910*/  NOP ;  /* 0x0000000000007918 */ /* 0x000fc00000000000 */
        /* <DEDUP_REMOVED lines=14> */
.L_x_4:


//--------------------- .text._Z15cuda_basic_gemmPfS_S_ --------------------------
	.section	.text._Z15cuda_basic_gemmPfS_S_,"ax",@progbits
	.align	128
        .global         _Z15cuda_basic_gemmPfS_S_
        .type           _Z15cuda_basic_gemmPfS_S_,@function
        .size           _Z15cuda_basic_gemmPfS_S_,(.L_x_5 - _Z15cuda_basic_gemmPfS_S_)
        .other          _Z15cuda_basic_gemmPfS_S_,@"STO_CUDA_ENTRY STV_DEFAULT"
_Z15cuda_basic_gemmPfS_S_:
.text._Z15cuda_basic_gemmPfS_S_:
[----:B------:R-:W-:Y:S01]  /*0000*/  LDC R1, c[0x0][0x37c] ;  /* 0x0000df00ff017b82 */ /* 0x000fe20000000800 */
[----:B------:R-:W0:Y:S07]  /*0010*/  S2R R2, SR_TID.Y ;  /* 0x0000000000027919 */ /* 0x000e2e0000002200 */
[----:B------:R-:W1:Y:S01]  /*0020*/  LDC R0, c[0x0][0x360] ;  /* 0x0000d800ff007b82 */ /* 0x000e620000000800 */
[----:B------:R-:W1:Y:S07]  /*0030*/  S2R R3, SR_TID.X ;  /* 0x0000000000037919 */ /* 0x000e6e0000002100 */
[----:B------:R-:W0:Y:S08]  /*0040*/  S2UR UR5, SR_CTAID.Y ;  /* 0x00000000000579c3 */ /* 0x000e300000002600 */
[----:B------:R-:W0:Y:S08]  /*0050*/  LDC R7, c[0x0][0x364] ;  /* 0x0000d900ff077b82 */ /* 0x000e300000000800 */
[----:B------:R-:W1:Y:S01]  /*0060*/  S2UR UR4, SR_CTAID.X ;  /* 0x00000000000479c3 */ /* 0x000e620000002500 */
[----:B0-----:R-:W-:-:S05]  /*0070*/  IMAD R7, R7, UR5, R2 ;  /* 0x0000000507077c24 */ /* 0x001fca000f8e0202 */
[----:B------:R-:W-:Y:S01]  /*0080*/  ISETP.GT.U32.AND P0, PT, R7, 0x3fff, PT ;  /* 0x00003fff0700780c */ /* 0x000fe20003f04070 */
[----:B-1----:R-:W-:-:S05]  /*0090*/  IMAD R0, R0, UR4, R3 ;  /* 0x0000000400007c24 */ /* 0x002fca000f8e0203 */
[----:B------:R-:W-:-:S13]  /*00a0*/  ISETP.GT.OR P0, PT, R0, 0x3fff, P0 ;  /* 0x00003fff0000780c */ /* 0x000fda0000704670 */
[----:B------:R-:W-:Y:S05]  /*00b0*/  @P0 EXIT ;  /* 0x000000000000094d */ /* 0x000fea0003800000 */
[----:B------:R-:W0:Y:S01]  /*00c0*/  LDC.64 R2, c[0x0][0x380] ;  /* 0x0000e000ff027b82 */ /* 0x000e220000000a00 */
[----:B------:R-:W1:Y:S01]  /*00d0*/  LDCU.64 UR6, c[0x0][0x388] ;  /* 0x00007100ff0677ac */ /* 0x000e620008000a00 */
[----:B------:R-:W-:Y:S01]  /*00e0*/  SHF.L.U32 R7, R7, 0xe, RZ ;  /* 0x0000000e07077819 */ /* 0x000fe200000006ff */
[----:B------:R-:W-:Y:S01]  /*00f0*/  HFMA2 R14, -RZ, RZ, 0, 0 ;  /* 0x00000000ff0e7431 */ /* 0x000fe200000001ff */
[----:B------:R-:W-:Y:S01]  /*0100*/  MOV R6, R0 ;  /* 0x0000000000067202 */ /* 0x000fe20000000f00 */
[----:B------:R-:W2:Y:S01]  /*0110*/  LDCU.64 UR8, c[0x0][0x358] ;  /* 0x00006b00ff0877ac */ /* 0x000ea20008000a00 */
[----:B------:R-:W-:Y:S01]  /*0120*/  UMOV UR4, URZ ;  /* 0x000000ff00047c82 */ /* 0x000fe20008000000 */
[----:B-1----:R-:W-:-:S04]  /*0130*/  UIADD3 UR5, UP0, UPT, UR6, 0x80000, URZ ;  /* 0x0008000006057890 */ /* 0x002fc8000ff1e0ff */
[----:B------:R-:W-:Y:S01]  /*0140*/  UIADD3.X UR6, UPT, UPT, URZ, UR7, URZ, UP0, !UPT ;  /* 0x00000007ff067290 */ /* 0x000fe200087fe4ff */
[----:B0-----:R-:W-:-:S03]  /*0150*/  IMAD.WIDE.U32 R2, R7, 0x4, R2 ;  /* 0x0000000407027825 */ /* 0x001fc600078e0002 */
[----:B------:R-:W-:-:S04]  /*0160*/  IADD3 R4, P0, PT, R2, 0x20, RZ ;  /* 0x0000002002047810 */ /* 0x000fc80007f1e0ff */
[----:B--2---:R-:W-:-:S09]  /*0170*/  IADD3.X R5, PT, PT, RZ, R3, RZ, P0, !PT ;  /* 0x00000003ff057210 */ /* 0x004fd200007fe4ff */
.L_x_2:
[----:B------:R-:W-:Y:S01]  /*0180*/  MOV R2, UR5 ;  /* 0x0000000500027c02 */ /* 0x000fe20008000f00 */
[----:B------:R-:W2:Y:S01]  /*0190*/  LDG.E R15, desc[UR8][R4.64+-0x20] ;  /* 0xffffe008040f7981 */ /* 0x000ea2000c1e1900 */
[----:B------:R-:W-:-:S03]  /*01a0*/  MOV R3, UR6 ;  /* 0x0000000600037c02 */ /* 0x000fc60008000f00 */
[----:B------:R-:W3:Y:S01]  /*01b0*/  LDG.E R24, desc[UR8][R4.64+-0x1c] ;  /* 0xffffe40804187981 */ /* 0x000ee2000c1e1900 */
[----:B------:R-:W-:-:S03]  /*01c0*/  IMAD.WIDE R2, R6, 0x4, R2 ;  /* 0x0000000406027825 */ /* 0x000fc600078e0202 */
[----:B------:R-:W4:Y:S04]  /*01d0*/  LDG.E R19, desc[UR8][R4.64+-0x18] ;  /* 0xffffe80804137981 */ /* 0x000f28000c1e1900 */
[----:B------:R-:W2:Y:S04]  /*01e0*/  LDG.E R16, desc[UR8][R2.64+-0x80000] ;  /* 0xf800000802107981 */ /* 0x000ea8000c1e1900 */
[----:B------:R-:W3:Y:S04]  /*01f0*/  LDG.E R25, desc[UR8][R2.64+-0x70000] ;  /* 0xf900000802197981 */ /* 0x000ee8000c1e1900 */
[----:B------:R-:W4:Y:S04]  /*0200*/  LDG.E R18, desc[UR8][R2.64+-0x60000] ;  /* 0xfa00000802127981 */ /* 0x000f28000c1e1900 */
[----:B------:R-:W5:Y:S04]  /*0210*/  LDG.E R20, desc[UR8][R4.64+-0x14] ;  /* 0xffffec0804147981 */ /* 0x000f68000c1e1900 */
        /* <DEDUP_REMOVED lines=11> */
[----:B------:R-:W5:Y:S01]  /*02d0*/  LDG.E R26, desc[UR8][R4.64+0x1c] ;  /* 0x00001c08041a7981 */ /* 0x000f62000c1e1900 */
[----:B--2---:R-:W-:-:S03]  /*02e0*/  FFMA R15, R15, R16, R14 ;  /* 0x000000100f0f7223 */ /* 0x004fc6000000000e */
[----:B------:R-:W2:Y:S01]  /*02f0*/  LDG.E R16, desc[UR8][R4.64] ;  /* 0x0000000804107981 */ /* 0x000ea2000c1e1900 */
[----:B---3--:R-:W-:-:S03]  /*0300*/  FFMA R24, R24, R25, R15 ;  /* 0x0000001918187223 */ /* 0x008fc6000000000f */
[----:B------:R-:W3:Y:S01]  /*0310*/  LDG.E R14, desc[UR8][R4.64+0x4] ;  /* 0x00000408040e7981 */ /* 0x000ee2000c1e1900 */
[----:B----4-:R-:W-:-:S03]  /*0320*/  FFMA R25, R19, R18, R24 ;  /* 0x0000001213197223 */ /* 0x010fc60000000018 */
[----:B------:R-:W3:Y:S04]  /*0330*/  LDG.E R15, desc[UR8][R2.64+0x10000] ;  /* 0x01000008020f7981 */ /* 0x000ee8000c1e1900 */
[----:B------:R-:W4:Y:S01]  /*0340*/  LDG.E R18, desc[UR8][R4.64+0x8] ;  /* 0x0000080804127981 */ /* 0x000f22000c1e1900 */
[----:B-----5:R-:W-:-:S03]  /*0350*/  FFMA R25, R20, R21, R25 ;  /* 0x0000001514197223 */ /* 0x020fc60000000019 */
[----:B------:R-:W4:Y:S04]  /*0360*/  LDG.E R19, desc[UR8][R2.64+0x20000] ;  /* 0x0200000802137981 */ /* 0x000f28000c1e1900 */
[----:B------:R-:W5:Y:S01]  /*0370*/  LDG.E R20, desc[UR8][R4.64+0xc] ;  /* 0x00000c0804147981 */ /* 0x000f62000c1e1900 */
[----:B------:R-:W-:-:S03]  /*0380*/  FFMA R25, R22, R23, R25 ;  /* 0x0000001716197223 */ /* 0x000fc60000000019 */
[----:B------:R-:W5:Y:S04]  /*0390*/  LDG.E R21, desc[UR8][R2.64+0x30000] ;  /* 0x0300000802157981 */ /* 0x000f68000c1e1900 */
[----:B------:R-:W5:Y:S04]  /*03a0*/  LDG.E R22, desc[UR8][R4.64+0x10] ;  /* 0x0000100804167981 */ /* 0x000f68000c1e1900 */
[----:B------:R-:W5:Y:S01]  /*03b0*/  LDG.E R23, desc[UR8][R2.64+0x40000] ;  /* 0x0400000802177981 */ /* 0x000f62000c1e1900 */
[----:B------:R-:W-:-:S03]  /*03c0*/  FFMA R28, R12, R13, R25 ;  /* 0x0000000d0c1c7223 */ /* 0x000fc60000000019 */
[----:B------:R-:W5:Y:S04]  /*03d0*/  LDG.E R24, desc[UR8][R4.64+0x14] ;  /* 0x0000140804187981 */ /* 0x000f68000c1e1900 */
[----:B------:R-:W5:Y:S04]  /*03e0*/  LDG.E R25, desc[UR8][R2.64+0x50000] ;  /* 0x0500000802197981 */ /* 0x000f68000c1e1900 */
[----:B------:R0:W5:Y:S04]  /*03f0*/  LDG.E R13, desc[UR8][R4.64+0x18] ;  /* 0x00001808040d7981 */ /* 0x000168000c1e1900 */
[----:B------:R-:W5:Y:S01]  /*0400*/  LDG.E R12, desc[UR8][R2.64+0x60000] ;  /* 0x06000008020c7981 */ /* 0x000f62000c1e1900 */
[----:B------:R-:W-:-:S04]  /*0410*/  FFMA R9, R9, R8, R28 ;  /* 0x0000000809097223 */ /* 0x000fc8000000001c */
[----:B------:R-:W-:Y:S01]  /*0420*/  FFMA R9, R10, R11, R9 ;  /* 0x0000000b0a097223 */ /* 0x000fe20000000009 */
[----:B------:R-:W-:-:S04]  /*0430*/  UIADD3 UR4, UPT, UPT, UR4, 0x10, URZ ;  /* 0x0000001004047890 */ /* 0x000fc8000fffe0ff */
[----:B------:R-:W-:Y:S01]  /*0440*/  UISETP.NE.AND UP0, UPT, UR4, 0x4000, UPT ;  /* 0x000040000400788c */ /* 0x000fe2000bf05270 */
[----:B0-----:R-:W-:Y:S02]  /*0450*/  IADD3 R4, P0, PT, R4, 0x40, RZ ;  /* 0x0000004004047810 */ /* 0x001fe40007f1e0ff */
[----:B------:R-:W-:Y:S02]  /*0460*/  IADD3 R6, PT, PT, R6, 0x40000, RZ ;  /* 0x0004000006067810 */ /* 0x000fe40007ffe0ff */
[----:B------:R-:W-:Y:S01]  /*0470*/  IADD3.X R5, PT, PT, RZ, R5, RZ, P0, !PT ;  /* 0x00000005ff057210 */ /* 0x000fe200007fe4ff */
[----:B--2---:R-:W-:-:S04]  /*0480*/  FFMA R9, R16, R17, R9 ;  /* 0x0000001110097223 */ /* 0x004fc80000000009 */
[----:B---3--:R-:W-:-:S04]  /*0490*/  FFMA R9, R14, R15, R9 ;  /* 0x0000000f0e097223 */ /* 0x008fc80000000009 */
[----:B----4-:R-:W-:-:S04]  /*04a0*/  FFMA R9, R18, R19, R9 ;  /* 0x0000001312097223 */ /* 0x010fc80000000009 */
[----:B-----5:R-:W-:-:S04]  /*04b0*/  FFMA R9, R20, R21, R9 ;  /* 0x0000001514097223 */ /* 0x020fc80000000009 */
[----:B------:R-:W-:-:S04]  /*04c0*/  FFMA R9, R22, R23, R9 ;  /* 0x0000001716097223 */ /* 0x000fc80000000009 */
[----:B------:R-:W-:-:S04]  /*04d0*/  FFMA R24, R24, R25, R9 ;  /* 0x0000001918187223 */ /* 0x000fc80000000009 */
[----:B------:R-:W-:-:S04]  /*04e0*/  FFMA R13, R13, R12, R24 ;  /* 0x0000000c0d0d7223 */ /* 0x000fc80000000018 */
[----:B------:R-:W-:Y:S01]  /*04f0*/  FFMA R14, R26, R27, R13 ;  /* 0x0000001b1a0e7223 */ /* 0x000fe2000000000d */
[----:B------:R-:W-:Y:S06]  /*0500*/  BRA.U UP0, `(.L_x_2) ;  /* 0xfffffffd001c7547 */ /* 0x000fec000b83ffff */
[----:B------:R-:W0:Y:S01]  /*0510*/  LDC.64 R2, c[0x0][0x390] ;  /* 0x0000e400ff027b82 */ /* 0x000e220000000a00 */
[----:B------:R-:W-:-:S05]  /*0520*/  IADD3 R7, PT, PT, R0, R7, RZ ;  /* 0x0000000700077210 */ /* 0x000fca0007ffe0ff */
[----:B0-----:R-:W-:-:S05]  /*0530*/  IMAD.WIDE R2, R7, 0x4, R2 ;  /* 0x0000000407027825 */ /* 0x001fca00078e0202 */
[----:B------:R-:W-:Y:S01]  /*0540*/  STG.E desc[UR8][R2.64], R14 ;  /* 0x0000000e02007986 */ /* 0x000fe2000c101908 */
[----:B------:R-:W-:Y:S05]  /*0550*/  EXIT ;  /* 0x000000000000794d */ /* 0x000fea0003800000 */
.L_x_3:
        /* <DEDUP_REMOVED lines=10> */
.L_x_5:


//--------------------- .nv.shared._Z16cuda_shared_gemmPfS_S_ --------------------------
	.section	.nv.shared._Z16cuda_shared_gemmPfS_S_,"aw",@nobits
	.sectionflags	@""
	.align	4
.nv.shared._Z16cuda_shared_gemmPfS_S_:
	.zero		1152


//--------------------- .nv.shared.reserved.0     --------------------------
	.section	.nv.shared.reserved.0,"aw",@nobits
	.weak		__nv_reservedSMEM_offset_0_alias
	.size		__nv_reservedSMEM_offset_0_alias, 0, 64
	.other		__nv_reservedSMEM_offset_0_alias,@"STO_CUDA_RESERVED_SHARED STV_DEFAULT"
__nv_reservedSMEM_offset_0_alias:
	.zero		0
	.zero		64


//--------------------- .nv.constant0._Z16cuda_shared_gemmPfS_S_ --------------------------
	.section	.nv.constant0._Z16cuda_shared_gemmPfS_S_,"a",@progbits
	.sectionflags	@""
	.align	4
.nv.constant0._Z16cuda_shared_gemmPfS_S_:
	.zero		920


//--------------------- .nv.constant0._Z15cuda_basic_gemmPfS_S_ --------------------------
	.section	.nv.constant0._Z15cuda_basic_gemmPfS_S_,"a",@progbits
	.sectionflags	@""
	.align	4
.nv.constant0._Z15cuda_basic_gemmPfS_S_:
	.zero		920


//--------------------- SYMBOLS --------------------------

	.type		.nv.reservedSmem.offset0,@object
	.size		.nv.reservedSmem.offset0,0x4
	.type		.nv.reservedSmem.cap,@object
	.size		.nv.reservedSmem.cap,0x4
